//
// Generated by NVIDIA NVVM Compiler
//
// Compiler Build ID: CL-36424714
// Cuda compilation tools, release 13.0, V13.0.88
// Based on NVVM 20.0.0
//

.version 9.0
.target sm_100
.address_size 64

	// .globl	_Z10gpu_reducePiS_m

.visible .entry _Z10gpu_reducePiS_m(
	.param .u64 .ptr .align 1 _Z10gpu_reducePiS_m_param_0,
	.param .u64 .ptr .align 1 _Z10gpu_reducePiS_m_param_1,
	.param .u64 _Z10gpu_reducePiS_m_param_2
)
{
	.reg .pred 	%p<6>;
	.reg .b32 	%r<13>;
	.reg .b64 	%rd<15>;

	ld.param.u64 	%rd4, [_Z10gpu_reducePiS_m_param_0];
	ld.param.u64 	%rd3, [_Z10gpu_reducePiS_m_param_1];
	ld.param.u64 	%rd5, [_Z10gpu_reducePiS_m_param_2];
	cvta.to.global.u64 	%rd6, %rd4;
	mov.u32 	%r1, %tid.x;
	mov.u32 	%r12, %ntid.x;
	mov.u32 	%r3, %ctaid.x;
	mul.lo.s32 	%r6, %r12, %r3;
	add.s32 	%r7, %r6, %r1;
	mul.wide.u32 	%rd7, %r6, 4;
	add.s64 	%rd1, %rd6, %rd7;
	cvt.s64.s32 	%rd8, %r7;
	setp.le.u64 	%p1, %rd5, %rd8;
	@%p1 bra 	$L__BB0_8;
	setp.lt.u32 	%p2, %r12, 2;
	@%p2 bra 	$L__BB0_6;
	mul.wide.u32 	%rd9, %r1, 4;
	add.s64 	%rd2, %rd1, %rd9;
$L__BB0_3:
	shr.u32 	%r5, %r12, 1;
	setp.ge.u32 	%p3, %r1, %r5;
	@%p3 bra 	$L__BB0_5;
	mul.wide.u32 	%rd10, %r5, 4;
	add.s64 	%rd11, %rd2, %rd10;
	ld.global.u32 	%r8, [%rd11];
	ld.global.u32 	%r9, [%rd2];
	add.s32 	%r10, %r9, %r8;
	st.global.u32 	[%rd2], %r10;
$L__BB0_5:
	bar.sync 	0;
	setp.gt.u32 	%p4, %r12, 3;
	mov.u32 	%r12, %r5;
	@%p4 bra 	$L__BB0_3;
$L__BB0_6:
	setp.ne.s32 	%p5, %r1, 0;
	@%p5 bra 	$L__BB0_8;
	ld.global.u32 	%r11, [%rd1];
	cvta.to.global.u64 	%rd12, %rd3;
	mul.wide.u32 	%rd13, %r3, 4;
	add.s64 	%rd14, %rd12, %rd13;
	st.global.u32 	[%rd14], %r11;
$L__BB0_8:
	ret;

}


// ===== COMPILED SASS (sm_100) =====

	.target	sm_100

	.elftype	@"ET_EXEC"


//--------------------- .note.nv.tkinfo           --------------------------
	.section	.note.nv.tkinfo,"",@"SHT_NOTE"
	.sectionflags	@"SHF_NOTE_NV_TKINFO"
	.tkinfo
        /*0018*/ 	.word	0x00000002
        /*0030*/ 	.string	""
        /*0030*/ 	.string	"ptxas"
        /*0030*/ 	.string	"Cuda compilation tools, release 13.0, V13.0.88"
        /*0030*/ 	.string	"Build cuda_13.0.r13.0/compiler.36424714_0"
        /*0030*/ 	.string	"-arch sm_100 -m 64 "



//--------------------- .note.nv.cuinfo           --------------------------
	.section	.note.nv.cuinfo,"",@"SHT_NOTE"
	.sectionflags	@"SHF_NOTE_NV_CUINFO"
        /*0018*/ 	.short	0x0002
        /*001a*/ 	.short	0x0064
        /*001c*/ 	.short	0x0082
	.zero		2


//--------------------- .nv.info                  --------------------------
	.section	.nv.info,"",@"SHT_CUDA_INFO"
	.align	4


	//----- nvinfo : EIATTR_REGCOUNT
	.align		4
        /*0000*/ 	.byte	0x04, 0x2f
        /*0002*/ 	.short	(.L_1 - .L_0)
	.align		4
.L_0:
        /*0004*/ 	.word	index@(_Z10gpu_reducePiS_m)
        /*0008*/ 	.word	0x00000010


	//----- nvinfo : EIATTR_FRAME_SIZE
	.align		4
.L_1:
        /*000c*/ 	.byte	0x04, 0x11
        /*000e*/ 	.short	(.L_3 - .L_2)
	.align		4
.L_2:
        /*0010*/ 	.word	index@(_Z10gpu_reducePiS_m)
        /*0014*/ 	.word	0x00000000


	//----- nvinfo : EIATTR_MIN_STACK_SIZE
	.align		4
.L_3:
        /*0018*/ 	.byte	0x04, 0x12
        /*001a*/ 	.short	(.L_5 - .L_4)
	.align		4
.L_4:
        /*001c*/ 	.word	index@(_Z10gpu_reducePiS_m)
        /*0020*/ 	.word	0x00000000
.L_5:


//--------------------- .nv.compat                --------------------------
	.section	.nv.compat,"",@"SHT_CUDA_COMPAT_INFO"
	.align	4
        /*0000*/ 	.byte	0x02, 0x09, 0x00, 0x00, 0x02, 0x02, 0x01, 0x00, 0x02, 0x05, 0x05, 0x00, 0x03, 0x07, 0x01, 0x01
        /*0010*/ 	.byte	0x02, 0x03, 0x00, 0x00, 0x02, 0x06, 0x01, 0x00, 0x04, 0x0b, 0x08, 0x00, 0x09, 0x00, 0x00, 0x00
        /*0020*/ 	.byte	0x00, 0x00, 0x00, 0x00


//--------------------- .nv.info._Z10gpu_reducePiS_m --------------------------
	.section	.nv.info._Z10gpu_reducePiS_m,"",@"SHT_CUDA_INFO"
	.sectionflags	@""
	.align	4


	//----- nvinfo : EIATTR_CUDA_API_VERSION
	.align		4
        /*0000*/ 	.byte	0x04, 0x37
        /*0002*/ 	.short	(.L_7 - .L_6)
.L_6:
        /*0004*/ 	.word	0x00000082


	//----- nvinfo : EIATTR_KPARAM_INFO
	.align		4
.L_7:
        /*0008*/ 	.byte	0x04, 0x17
        /*000a*/ 	.short	(.L_9 - .L_8)
.L_8:
        /*000c*/ 	.word	0x00000000
        /*0010*/ 	.short	0x0002
        /*0012*/ 	.short	0x0010
        /*0014*/ 	.byte	0x00, 0xf0, 0x21, 0x00


	//----- nvinfo : EIATTR_KPARAM_INFO
	.align		4
.L_9:
        /*0018*/ 	.byte	0x04, 0x17
        /*001a*/ 	.short	(.L_11 - .L_10)
.L_10:
        /*001c*/ 	.word	0x00000000
        /*0020*/ 	.short	0x0001
        /*0022*/ 	.short	0x0008
        /*0024*/ 	.byte	0x00, 0xf5, 0x21, 0x00


	//----- nvinfo : EIATTR_KPARAM_INFO
	.align		4
.L_11:
        /*0028*/ 	.byte	0x04, 0x17
        /*002a*/ 	.short	(.L_13 - .L_12)
.L_12:
        /*002c*/ 	.word	0x00000000
        /*0030*/ 	.short	0x0000
        /*0032*/ 	.short	0x0000
        /*0034*/ 	.byte	0x00, 0xf5, 0x21, 0x00


	//----- nvinfo : EIATTR_SPARSE_MMA_MASK
	.align		4
.L_13:
        /*0038*/ 	.byte	0x03, 0x50
        /*003a*/ 	.short	0x0000


	//----- nvinfo : EIATTR_MAXREG_COUNT
	.align		4
        /*003c*/ 	.byte	0x03, 0x1b
        /*003e*/ 	.short	0x00ff


	//----- nvinfo : EIATTR_NUM_BARRIERS
	.align		4
        /*0040*/ 	.byte	0x02, 0x4c
        /*0042*/ 	.byte	0x01
	.zero		1


	//----- nvinfo : EIATTR_MERCURY_ISA_VERSION
	.align		4
        /*0044*/ 	.byte	0x03, 0x5f
        /*0046*/ 	.short	0x0101


	//----- nvinfo : EIATTR_VRC_CTA_INIT_COUNT
	.align		4
        /*0048*/ 	.byte	0x02, 0x4a
	.zero		1
	.zero		1


	//----- nvinfo : EIATTR_EXIT_INSTR_OFFSETS
	.align		4
        /*004c*/ 	.byte	0x04, 0x1c
        /*004e*/ 	.short	(.L_15 - .L_14)


	//   ....[0]....
.L_14:
        /*0050*/ 	.word	0x000000c0


	//   ....[1]....
        /*0054*/ 	.word	0x00000210


	//   ....[2]....
        /*0058*/ 	.word	0x00000260


	//----- nvinfo : EIATTR_CRS_STACK_SIZE
	.align		4
.L_15:
        /*005c*/ 	.byte	0x04, 0x1e
        /*005e*/ 	.short	(.L_17 - .L_16)
.L_16:
        /*0060*/ 	.word	0x00000000


	//----- nvinfo : EIATTR_CBANK_PARAM_SIZE
	.align		4
.L_17:
        /*0064*/ 	.byte	0x03, 0x19
        /*0066*/ 	.short	0x0018


	//----- nvinfo : EIATTR_PARAM_CBANK
	.align		4
        /*0068*/ 	.byte	0x04, 0x0a
        /*006a*/ 	.short	(.L_19 - .L_18)
	.align		4
.L_18:
        /*006c*/ 	.word	index@(.nv.constant0._Z10gpu_reducePiS_m)
        /*0070*/ 	.short	0x0380
        /*0072*/ 	.short	0x0018


	//----- nvinfo : EIATTR_SW_WAR
	.align		4
.L_19:
        /*0074*/ 	.byte	0x04, 0x36
        /*0076*/ 	.short	(.L_21 - .L_20)
.L_20:
        /*0078*/ 	.word	0x00000008
.L_21:


//--------------------- .nv.callgraph             --------------------------
	.section	.nv.callgraph,"",@"SHT_CUDA_CALLGRAPH"
	.align	4
	.sectionentsize	8
	.align		4
        /*0000*/ 	.word	0x00000000
	.align		4
        /*0004*/ 	.word	0xffffffff
	.align		4
        /*0008*/ 	.word	0x00000000
	.align		4
        /*000c*/ 	.word	0xfffffffe
	.align		4
        /*0010*/ 	.word	0x00000000
	.align		4
        /*0014*/ 	.word	0xfffffffd
	.align		4
        /*0018*/ 	.word	0x00000000
	.align		4
        /*001c*/ 	.word	0xfffffffc


//--------------------- .text._Z10gpu_reducePiS_m --------------------------
	.section	.text._Z10gpu_reducePiS_m,"ax",@progbits
	.align	128
        .global         _Z10gpu_reducePiS_m
        .type           _Z10gpu_reducePiS_m,@function
        .size           _Z10gpu_reducePiS_m,(.L_x_5 - _Z10gpu_reducePiS_m)
        .other          _Z10gpu_reducePiS_m,@"STO_CUDA_ENTRY STV_DEFAULT"
_Z10gpu_reducePiS_m:
.text._Z10gpu_reducePiS_m:
[----:B------:R-:W-:Y:S01]  /*0000*/  LDC R1, c[0x0][0x37c] ;  /* 0x0000df00ff017b82 */ /* 0x000fe20000000800 */
[----:B------:R-:W0:Y:S01]  /*0010*/  S2R R11, SR_CTAID.X ;  /* 0x00000000000b7919 */ /* 0x000e220000002500 */
[----:B------:R-:W0:Y:S06]  /*0020*/  LDCU UR4, c[0x0][0x360] ;  /* 0x00006c00ff0477ac */ /* 0x000e2c0008000800 */
[----:B------:R-:W1:Y:S01]  /*0030*/  LDC.64 R2, c[0x0][0x380] ;  /* 0x0000e000ff027b82 */ /* 0x000e620000000a00 */
[----:B------:R-:W2:Y:S01]  /*0040*/  S2R R8, SR_TID.X ;  /* 0x0000000000087919 */ /* 0x000ea20000002100 */
[----:B------:R-:W3:Y:S01]  /*0050*/  LDCU.64 UR6, c[0x0][0x390] ;  /* 0x00007200ff0677ac */ /* 0x000ee20008000a00 */
[----:B0-----:R-:W-:-:S04]  /*0060*/  IMAD R5, R11, UR4, RZ ;  /* 0x000000040b057c24 */ /* 0x001fc8000f8e02ff */
[----:B--2---:R-:W-:-:S05]  /*0070*/  IMAD.IADD R0, R5, 0x1, R8 ;  /* 0x0000000105007824 */ /* 0x004fca00078e0208 */
[----:B---3--:R-:W-:Y:S02]  /*0080*/  ISETP.GE.U32.AND P0, PT, R0, UR6, PT ;  /* 0x0000000600007c0c */ /* 0x008fe4000bf06070 */
[----:B------:R-:W-:-:S04]  /*0090*/  SHF.R.S32.HI R0, RZ, 0x1f, R0 ;  /* 0x0000001fff007819 */ /* 0x000fc80000011400 */
[----:B------:R-:W-:Y:S01]  /*00a0*/  ISETP.GE.U32.AND.EX P0, PT, R0, UR7, PT, P0 ;  /* 0x0000000700007c0c */ /* 0x000fe2000bf06100 */
[----:B------:R-:W-:-:S12]  /*00b0*/  IMAD.U32 R0, RZ, RZ, UR4 ;  /* 0x00000004ff007e24 */ /* 0x000fd8000f8e00ff */
[----:B-1----:R-:W-:Y:S05]  /*00c0*/  @P0 EXIT ;  /* 0x000000000000094d */ /* 0x002fea0003800000 */
[----:B------:R-:W-:Y:S01]  /*00d0*/  ISETP.GE.U32.AND P0, PT, R0, 0x2, PT ;  /* 0x000000020000780c */ /* 0x000fe20003f06070 */
[----:B------:R-:W0:Y:S01]  /*00e0*/  LDCU.64 UR4, c[0x0][0x358] ;  /* 0x00006b00ff0477ac */ /* 0x000e220008000a00 */
[----:B------:R-:W-:-:S11]  /*00f0*/  IMAD.WIDE.U32 R2, R5, 0x4, R2 ;  /* 0x0000000405027825 */ /* 0x000fd600078e0002 */
[----:B------:R-:W-:Y:S05]  /*0100*/  @!P0 BRA `(.L_x_0) ;  /* 0x00000000003c8947 */ /* 0x000fea0003800000 */
[----:B------:R-:W-:-:S07]  /*0110*/  IMAD.WIDE.U32 R4, R8, 0x4, R2 ;  /* 0x0000000408047825 */ /* 0x000fce00078e0002 */
.L_x_3:
[----:B------:R-:W-:Y:S01]  /*0120*/  SHF.R.U32.HI R13, RZ, 0x1, R0 ;  /* 0x00000001ff0d7819 */ /* 0x000fe20000011600 */
[----:B------:R-:W-:Y:S03]  /*0130*/  BSSY.RECONVERGENT B0, `(.L_x_1) ;  /* 0x0000008000007945 */ /* 0x000fe60003800200 */
[----:B------:R-:W-:-:S13]  /*0140*/  ISETP.GE.U32.AND P0, PT, R8, R13, PT ;  /* 0x0000000d0800720c */ /* 0x000fda0003f06070 */
[----:B-1----:R-:W-:Y:S05]  /*0150*/  @P0 BRA `(.L_x_2) ;  /* 0x0000000000140947 */ /* 0x002fea0003800000 */
[----:B------:R-:W-:Y:S01]  /*0160*/  IMAD.WIDE.U32 R6, R13, 0x4, R4 ;  /* 0x000000040d067825 */ /* 0x000fe200078e0004 */
[----:B0-----:R-:W2:Y:S05]  /*0170*/  LDG.E R9, desc[UR4][R4.64] ;  /* 0x0000000404097981 */ /* 0x001eaa000c1e1900 */
[----:B------:R-:W2:Y:S02]  /*0180*/  LDG.E R6, desc[UR4][R6.64] ;  /* 0x0000000406067981 */ /* 0x000ea4000c1e1900 */
[----:B--2---:R-:W-:-:S05]  /*0190*/  IADD3 R9, PT, PT, R6, R9, RZ ;  /* 0x0000000906097210 */ /* 0x004fca0007ffe0ff */
[----:B------:R1:W-:Y:S02]  /*01a0*/  STG.E desc[UR4][R4.64], R9 ;  /* 0x0000000904007986 */ /* 0x0003e4000c101904 */
.L_x_2:
[----:B0-----:R-:W-:Y:S05]  /*01b0*/  BSYNC.RECONVERGENT B0 ;  /* 0x0000000000007941 */ /* 0x001fea0003800200 */
.L_x_1:
[----:B------:R-:W-:Y:S01]  /*01c0*/  BAR.SYNC.DEFER_BLOCKING 0x0 ;  /* 0x0000000000007b1d */ /* 0x000fe20000010000 */
[----:B------:R-:W-:Y:S01]  /*01d0*/  ISETP.GT.U32.AND P0, PT, R0, 0x3, PT ;  /* 0x000000030000780c */ /* 0x000fe20003f04070 */
[----:B------:R-:W-:-:S12]  /*01e0*/  IMAD.MOV.U32 R0, RZ, RZ, R13 ;  /* 0x000000ffff007224 */ /* 0x000fd800078e000d */
[----:B------:R-:W-:Y:S05]  /*01f0*/  @P0 BRA `(.L_x_3) ;  /* 0xfffffffc00c80947 */ /* 0x000fea000383ffff */
.L_x_0:
[----:B------:R-:W-:-:S13]  /*0200*/  ISETP.NE.AND P0, PT, R8, RZ, PT ;  /* 0x000000ff0800720c */ /* 0x000fda0003f05270 */
[----:B0-----:R-:W-:Y:S05]  /*0210*/  @P0 EXIT ;  /* 0x000000000000094d */ /* 0x001fea0003800000 */
[----:B------:R-:W2:Y:S01]  /*0220*/  LDG.E R3, desc[UR4][R2.64] ;  /* 0x0000000402037981 */ /* 0x000ea2000c1e1900 */
[----:B-1----:R-:W0:Y:S02]  /*0230*/  LDC.64 R4, c[0x0][0x388] ;  /* 0x0000e200ff047b82 */ /* 0x002e240000000a00 */
[----:B0-----:R-:W-:-:S05]  /*0240*/  IMAD.WIDE.U32 R4, R11, 0x4, R4 ;  /* 0x000000040b047825 */ /* 0x001fca00078e0004 */
[----:B--2---:R-:W-:Y:S01]  /*0250*/  STG.E desc[UR4][R4.64], R3 ;  /* 0x0000000304007986 */ /* 0x004fe2000c101904 */
[----:B------:R-:W-:Y:S05]  /*0260*/  EXIT ;  /* 0x000000000000794d */ /* 0x000fea0003800000 */
.L_x_4:
[----:B------:R-:W-:-:S00]  /*0270*/  BRA `(.L_x_4) ;  /* 0xfffffffc00fc7947 */ /* 0x000fc0000383ffff */
[----:B------:R-:W-:-:S00]  /*0280*/  NOP ;  /* 0x0000000000007918 */ /* 0x000fc00000000000 */
[----:B------:R-:W-:-:S00]  /*0290*/  NOP ;  /* 0x0000000000007918 */ /* 0x000fc00000000000 */
[----:B------:R-:W-:-:S00]  /*02a0*/  NOP ;  /* 0x0000000000007918 */ /* 0x000fc00000000000 */
[----:B------:R-:W-:-:S00]  /*02b0*/  NOP ;  /* 0x0000000000007918 */ /* 0x000fc00000000000 */
[----:B------:R-:W-:-:S00]  /*02c0*/  NOP ;  /* 0x0000000000007918 */ /* 0x000fc00000000000 */
[----:B------:R-:W-:-:S00]  /*02d0*/  NOP ;  /* 0x0000000000007918 */ /* 0x000fc00000000000 */
[----:B------:R-:W-:-:S00]  /*02e0*/  NOP ;  /* 0x0000000000007918 */ /* 0x000fc00000000000 */
[----:B------:R-:W-:-:S00]  /*02f0*/  NOP ;  /* 0x0000000000007918 */ /* 0x000fc00000000000 */
.L_x_5:


//--------------------- .nv.shared.reserved.0     --------------------------
	.section	.nv.shared.reserved.0,"aw",@nobits
	.weak		__nv_reservedSMEM_offset_0_alias
	.size		__nv_reservedSMEM_offset_0_alias, 0, 64
	.other		__nv_reservedSMEM_offset_0_alias,@"STO_CUDA_RESERVED_SHARED STV_DEFAULT"
__nv_reservedSMEM_offset_0_alias:
	.zero		0
	.zero		64


//--------------------- .nv.constant0._Z10gpu_reducePiS_m --------------------------
	.section	.nv.constant0._Z10gpu_reducePiS_m,"a",@progbits
	.sectionflags	@""
	.align	4
.nv.constant0._Z10gpu_reducePiS_m:
	.zero		920


//--------------------- SYMBOLS --------------------------

	.type		.nv.reservedSmem.offset0,@object
	.size		.nv.reservedSmem.offset0,0x4
